//
// Generated by NVIDIA NVVM Compiler
//
// Compiler Build ID: CL-36424714
// Cuda compilation tools, release 13.0, V13.0.88
// Based on NVVM 20.0.0
//

.version 9.0
.target sm_100
.address_size 64

	// .globl	_Z4initPii

.visible .entry _Z4initPii(
	.param .u64 .ptr .align 1 _Z4initPii_param_0,
	.param .u32 _Z4initPii_param_1
)
{
	.reg .pred 	%p<2>;
	.reg .b32 	%r<4>;
	.reg .b64 	%rd<5>;

	ld.param.u64 	%rd1, [_Z4initPii_param_0];
	ld.param.u32 	%r2, [_Z4initPii_param_1];
	mov.u32 	%r1, %tid.x;
	setp.ge.s32 	%p1, %r1, %r2;
	@%p1 bra 	$L__BB0_2;
	cvta.to.global.u64 	%rd2, %rd1;
	mul.wide.u32 	%rd3, %r1, 4;
	add.s64 	%rd4, %rd2, %rd3;
	mov.b32 	%r3, 0;
	st.global.u32 	[%rd4], %r3;
$L__BB0_2:
	ret;

}
	// .globl	_Z3addPiS_i
.visible .entry _Z3addPiS_i(
	.param .u64 .ptr .align 1 _Z3addPiS_i_param_0,
	.param .u64 .ptr .align 1 _Z3addPiS_i_param_1,
	.param .u32 _Z3addPiS_i_param_2
)
{
	.reg .pred 	%p<2>;
	.reg .b32 	%r<6>;
	.reg .b64 	%rd<9>;

	ld.param.u64 	%rd1, [_Z3addPiS_i_param_0];
	ld.param.u64 	%rd2, [_Z3addPiS_i_param_1];
	ld.param.u32 	%r2, [_Z3addPiS_i_param_2];
	mov.u32 	%r1, %tid.x;
	setp.ge.s32 	%p1, %r1, %r2;
	@%p1 bra 	$L__BB1_2;
	cvta.to.global.u64 	%rd3, %rd2;
	cvta.to.global.u64 	%rd4, %rd1;
	mul.wide.u32 	%rd5, %r1, 4;
	add.s64 	%rd6, %rd3, %rd5;
	ld.global.u32 	%r3, [%rd6];
	mul.wide.s32 	%rd7, %r3, 4;
	add.s64 	%rd8, %rd4, %rd7;
	ld.global.u32 	%r4, [%rd8];
	add.s32 	%r5, %r4, 1;
	st.global.u32 	[%rd8], %r5;
$L__BB1_2:
	ret;

}


// ===== COMPILED SASS (sm_100) =====

	.target	sm_100

	.elftype	@"ET_EXEC"


//--------------------- .note.nv.tkinfo           --------------------------
	.section	.note.nv.tkinfo,"",@"SHT_NOTE"
	.sectionflags	@"SHF_NOTE_NV_TKINFO"
	.tkinfo
        /*0018*/ 	.word	0x00000002
        /*0030*/ 	.string	""
        /*0030*/ 	.string	"ptxas"
        /*0030*/ 	.string	"Cuda compilation tools, release 13.0, V13.0.88"
        /*0030*/ 	.string	"Build cuda_13.0.r13.0/compiler.36424714_0"
        /*0030*/ 	.string	"-arch sm_100 -m 64 "



//--------------------- .note.nv.cuinfo           --------------------------
	.section	.note.nv.cuinfo,"",@"SHT_NOTE"
	.sectionflags	@"SHF_NOTE_NV_CUINFO"
        /*0018*/ 	.short	0x0002
        /*001a*/ 	.short	0x0064
        /*001c*/ 	.short	0x0082
	.zero		2


//--------------------- .nv.info                  --------------------------
	.section	.nv.info,"",@"SHT_CUDA_INFO"
	.align	4


	//----- nvinfo : EIATTR_REGCOUNT
	.align		4
        /*0000*/ 	.byte	0x04, 0x2f
        /*0002*/ 	.short	(.L_1 - .L_0)
	.align		4
.L_0:
        /*0004*/ 	.word	index@(_Z4initPii)
        /*0008*/ 	.word	0x00000008


	//----- nvinfo : EIATTR_FRAME_SIZE
	.align		4
.L_1:
        /*000c*/ 	.byte	0x04, 0x11
        /*000e*/ 	.short	(.L_3 - .L_2)
	.align		4
.L_2:
        /*0010*/ 	.word	index@(_Z4initPii)
        /*0014*/ 	.word	0x00000000


	//----- nvinfo : EIATTR_REGCOUNT
	.align		4
.L_3:
        /*0018*/ 	.byte	0x04, 0x2f
        /*001a*/ 	.short	(.L_5 - .L_4)
	.align		4
.L_4:
        /*001c*/ 	.word	index@(_Z3addPiS_i)
        /*0020*/ 	.word	0x0000000a


	//----- nvinfo : EIATTR_FRAME_SIZE
	.align		4
.L_5:
        /*0024*/ 	.byte	0x04, 0x11
        /*0026*/ 	.short	(.L_7 - .L_6)
	.align		4
.L_6:
        /*0028*/ 	.word	index@(_Z3addPiS_i)
        /*002c*/ 	.word	0x00000000


	//----- nvinfo : EIATTR_MIN_STACK_SIZE
	.align		4
.L_7:
        /*0030*/ 	.byte	0x04, 0x12
        /*0032*/ 	.short	(.L_9 - .L_8)
	.align		4
.L_8:
        /*0034*/ 	.word	index@(_Z3addPiS_i)
        /*0038*/ 	.word	0x00000000


	//----- nvinfo : EIATTR_MIN_STACK_SIZE
	.align		4
.L_9:
        /*003c*/ 	.byte	0x04, 0x12
        /*003e*/ 	.short	(.L_11 - .L_10)
	.align		4
.L_10:
        /*0040*/ 	.word	index@(_Z4initPii)
        /*0044*/ 	.word	0x00000000
.L_11:


//--------------------- .nv.compat                --------------------------
	.section	.nv.compat,"",@"SHT_CUDA_COMPAT_INFO"
	.align	4
        /*0000*/ 	.byte	0x02, 0x09, 0x00, 0x00, 0x02, 0x02, 0x01, 0x00, 0x02, 0x05, 0x05, 0x00, 0x03, 0x07, 0x01, 0x01
        /*0010*/ 	.byte	0x02, 0x03, 0x00, 0x00, 0x02, 0x06, 0x01, 0x00, 0x04, 0x0b, 0x08, 0x00, 0x09, 0x00, 0x00, 0x00
        /*0020*/ 	.byte	0x00, 0x00, 0x00, 0x00


//--------------------- .nv.info._Z3addPiS_i      --------------------------
	.section	.nv.info._Z3addPiS_i,"",@"SHT_CUDA_INFO"
	.sectionflags	@""
	.align	4


	//----- nvinfo : EIATTR_CUDA_API_VERSION
	.align		4
        /*0000*/ 	.byte	0x04, 0x37
        /*0002*/ 	.short	(.L_13 - .L_12)
.L_12:
        /*0004*/ 	.word	0x00000082


	//----- nvinfo : EIATTR_KPARAM_INFO
	.align		4
.L_13:
        /*0008*/ 	.byte	0x04, 0x17
        /*000a*/ 	.short	(.L_15 - .L_14)
.L_14:
        /*000c*/ 	.word	0x00000000
        /*0010*/ 	.short	0x0002
        /*0012*/ 	.short	0x0010
        /*0014*/ 	.byte	0x00, 0xf0, 0x11, 0x00


	//----- nvinfo : EIATTR_KPARAM_INFO
	.align		4
.L_15:
        /*0018*/ 	.byte	0x04, 0x17
        /*001a*/ 	.short	(.L_17 - .L_16)
.L_16:
        /*001c*/ 	.word	0x00000000
        /*0020*/ 	.short	0x0001
        /*0022*/ 	.short	0x0008
        /*0024*/ 	.byte	0x00, 0xf5, 0x21, 0x00


	//----- nvinfo : EIATTR_KPARAM_INFO
	.align		4
.L_17:
        /*0028*/ 	.byte	0x04, 0x17
        /*002a*/ 	.short	(.L_19 - .L_18)
.L_18:
        /*002c*/ 	.word	0x00000000
        /*0030*/ 	.short	0x0000
        /*0032*/ 	.short	0x0000
        /*0034*/ 	.byte	0x00, 0xf5, 0x21, 0x00


	//----- nvinfo : EIATTR_SPARSE_MMA_MASK
	.align		4
.L_19:
        /*0038*/ 	.byte	0x03, 0x50
        /*003a*/ 	.short	0x0000


	//----- nvinfo : EIATTR_MAXREG_COUNT
	.align		4
        /*003c*/ 	.byte	0x03, 0x1b
        /*003e*/ 	.short	0x00ff


	//----- nvinfo : EIATTR_MERCURY_ISA_VERSION
	.align		4
        /*0040*/ 	.byte	0x03, 0x5f
        /*0042*/ 	.short	0x0101


	//----- nvinfo : EIATTR_VRC_CTA_INIT_COUNT
	.align		4
        /*0044*/ 	.byte	0x02, 0x4a
	.zero		1
	.zero		1


	//----- nvinfo : EIATTR_EXIT_INSTR_OFFSETS
	.align		4
        /*0048*/ 	.byte	0x04, 0x1c
        /*004a*/ 	.short	(.L_21 - .L_20)


	//   ....[0]....
.L_20:
        /*004c*/ 	.word	0x00000040


	//   ....[1]....
        /*0050*/ 	.word	0x000000e0


	//----- nvinfo : EIATTR_CBANK_PARAM_SIZE
	.align		4
.L_21:
        /*0054*/ 	.byte	0x03, 0x19
        /*0056*/ 	.short	0x0014


	//----- nvinfo : EIATTR_PARAM_CBANK
	.align		4
        /*0058*/ 	.byte	0x04, 0x0a
        /*005a*/ 	.short	(.L_23 - .L_22)
	.align		4
.L_22:
        /*005c*/ 	.word	index@(.nv.constant0._Z3addPiS_i)
        /*0060*/ 	.short	0x0380
        /*0062*/ 	.short	0x0014


	//----- nvinfo : EIATTR_SW_WAR
	.align		4
.L_23:
        /*0064*/ 	.byte	0x04, 0x36
        /*0066*/ 	.short	(.L_25 - .L_24)
.L_24:
        /*0068*/ 	.word	0x00000008
.L_25:


//--------------------- .nv.info._Z4initPii       --------------------------
	.section	.nv.info._Z4initPii,"",@"SHT_CUDA_INFO"
	.sectionflags	@""
	.align	4


	//----- nvinfo : EIATTR_CUDA_API_VERSION
	.align		4
        /*0000*/ 	.byte	0x04, 0x37
        /*0002*/ 	.short	(.L_27 - .L_26)
.L_26:
        /*0004*/ 	.word	0x00000082


	//----- nvinfo : EIATTR_KPARAM_INFO
	.align		4
.L_27:
        /*0008*/ 	.byte	0x04, 0x17
        /*000a*/ 	.short	(.L_29 - .L_28)
.L_28:
        /*000c*/ 	.word	0x00000000
        /*0010*/ 	.short	0x0001
        /*0012*/ 	.short	0x0008
        /*0014*/ 	.byte	0x00, 0xf0, 0x11, 0x00


	//----- nvinfo : EIATTR_KPARAM_INFO
	.align		4
.L_29:
        /*0018*/ 	.byte	0x04, 0x17
        /*001a*/ 	.short	(.L_31 - .L_30)
.L_30:
        /*001c*/ 	.word	0x00000000
        /*0020*/ 	.short	0x0000
        /*0022*/ 	.short	0x0000
        /*0024*/ 	.byte	0x00, 0xf5, 0x21, 0x00


	//----- nvinfo : EIATTR_SPARSE_MMA_MASK
	.align		4
.L_31:
        /*0028*/ 	.byte	0x03, 0x50
        /*002a*/ 	.short	0x0000


	//----- nvinfo : EIATTR_MAXREG_COUNT
	.align		4
        /*002c*/ 	.byte	0x03, 0x1b
        /*002e*/ 	.short	0x00ff


	//----- nvinfo : EIATTR_MERCURY_ISA_VERSION
	.align		4
        /*0030*/ 	.byte	0x03, 0x5f
        /*0032*/ 	.short	0x0101


	//----- nvinfo : EIATTR_VRC_CTA_INIT_COUNT
	.align		4
        /*0034*/ 	.byte	0x02, 0x4a
	.zero		1
	.zero		1


	//----- nvinfo : EIATTR_EXIT_INSTR_OFFSETS
	.align		4
        /*0038*/ 	.byte	0x04, 0x1c
        /*003a*/ 	.short	(.L_33 - .L_32)


	//   ....[0]....
.L_32:
        /*003c*/ 	.word	0x00000040


	//   ....[1]....
        /*0040*/ 	.word	0x00000090


	//----- nvinfo : EIATTR_CBANK_PARAM_SIZE
	.align		4
.L_33:
        /*0044*/ 	.byte	0x03, 0x19
        /*0046*/ 	.short	0x000c


	//----- nvinfo : EIATTR_PARAM_CBANK
	.align		4
        /*0048*/ 	.byte	0x04, 0x0a
        /*004a*/ 	.short	(.L_35 - .L_34)
	.align		4
.L_34:
        /*004c*/ 	.word	index@(.nv.constant0._Z4initPii)
        /*0050*/ 	.short	0x0380
        /*0052*/ 	.short	0x000c


	//----- nvinfo : EIATTR_SW_WAR
	.align		4
.L_35:
        /*0054*/ 	.byte	0x04, 0x36
        /*0056*/ 	.short	(.L_37 - .L_36)
.L_36:
        /*0058*/ 	.word	0x00000008
.L_37:


//--------------------- .nv.callgraph             --------------------------
	.section	.nv.callgraph,"",@"SHT_CUDA_CALLGRAPH"
	.align	4
	.sectionentsize	8
	.align		4
        /*0000*/ 	.word	0x00000000
	.align		4
        /*0004*/ 	.word	0xffffffff
	.align		4
        /*0008*/ 	.word	0x00000000
	.align		4
        /*000c*/ 	.word	0xfffffffe
	.align		4
        /*0010*/ 	.word	0x00000000
	.align		4
        /*0014*/ 	.word	0xfffffffd
	.align		4
        /*0018*/ 	.word	0x00000000
	.align		4
        /*001c*/ 	.word	0xfffffffc


//--------------------- .text._Z3addPiS_i         --------------------------
	.section	.text._Z3addPiS_i,"ax",@progbits
	.align	128
        .global         _Z3addPiS_i
        .type           _Z3addPiS_i,@function
        .size           _Z3addPiS_i,(.L_x_2 - _Z3addPiS_i)
        .other          _Z3addPiS_i,@"STO_CUDA_ENTRY STV_DEFAULT"
_Z3addPiS_i:
.text._Z3addPiS_i:
[----:B------:R-:W-:Y:S01]  /*0000*/  LDC R1, c[0x0][0x37c] ;  /* 0x0000df00ff017b82 */ /* 0x000fe20000000800 */
[----:B------:R-:W0:Y:S01]  /*0010*/  S2R R5, SR_TID.X ;  /* 0x0000000000057919 */ /* 0x000e220000002100 */
[----:B------:R-:W0:Y:S02]  /*0020*/  LDCU UR4, c[0x0][0x390] ;  /* 0x00007200ff0477ac */ /* 0x000e240008000800 */
[----:B0-----:R-:W-:-:S13]  /*0030*/  ISETP.GE.AND P0, PT, R5, UR4, PT ;  /* 0x0000000405007c0c */ /* 0x001fda000bf06270 */
[----:B------:R-:W-:Y:S05]  /*0040*/  @P0 EXIT ;  /* 0x000000000000094d */ /* 0x000fea0003800000 */
[----:B------:R-:W0:Y:S01]  /*0050*/  LDC.64 R2, c[0x0][0x388] ;  /* 0x0000e200ff027b82 */ /* 0x000e220000000a00 */
[----:B------:R-:W1:Y:S01]  /*0060*/  LDCU.64 UR4, c[0x0][0x358] ;  /* 0x00006b00ff0477ac */ /* 0x000e620008000a00 */
[----:B0-----:R-:W-:-:S06]  /*0070*/  IMAD.WIDE.U32 R2, R5, 0x4, R2 ;  /* 0x0000000405027825 */ /* 0x001fcc00078e0002 */
[----:B------:R-:W0:Y:S01]  /*0080*/  LDC.64 R4, c[0x0][0x380] ;  /* 0x0000e000ff047b82 */ /* 0x000e220000000a00 */
[----:B-1----:R-:W0:Y:S02]  /*0090*/  LDG.E R3, desc[UR4][R2.64] ;  /* 0x0000000402037981 */ /* 0x002e24000c1e1900 */
[----:B0-----:R-:W-:-:S05]  /*00a0*/  IMAD.WIDE R4, R3, 0x4, R4 ;  /* 0x0000000403047825 */ /* 0x001fca00078e0204 */
[----:B------:R-:W2:Y:S02]  /*00b0*/  LDG.E R0, desc[UR4][R4.64] ;  /* 0x0000000404007981 */ /* 0x000ea4000c1e1900 */
[----:B--2---:R-:W-:-:S05]  /*00c0*/  IADD3 R7, PT, PT, R0, 0x1, RZ ;  /* 0x0000000100077810 */ /* 0x004fca0007ffe0ff */
[----:B------:R-:W-:Y:S01]  /*00d0*/  STG.E desc[UR4][R4.64], R7 ;  /* 0x0000000704007986 */ /* 0x000fe2000c101904 */
[----:B------:R-:W-:Y:S05]  /*00e0*/  EXIT ;  /* 0x000000000000794d */ /* 0x000fea0003800000 */
.L_x_0:
[----:B------:R-:W-:-:S00]  /*00f0*/  BRA `(.L_x_0) ;  /* 0xfffffffc00fc7947 */ /* 0x000fc0000383ffff */
[----:B------:R-:W-:-:S00]  /*0100*/  NOP ;  /* 0x0000000000007918 */ /* 0x000fc00000000000 */
[----:B------:R-:W-:-:S00]  /*0110*/  NOP ;  /* 0x0000000000007918 */ /* 0x000fc00000000000 */
[----:B------:R-:W-:-:S00]  /*0120*/  NOP ;  /* 0x0000000000007918 */ /* 0x000fc00000000000 */
[----:B------:R-:W-:-:S00]  /*0130*/  NOP ;  /* 0x0000000000007918 */ /* 0x000fc00000000000 */
[----:B------:R-:W-:-:S00]  /*0140*/  NOP ;  /* 0x0000000000007918 */ /* 0x000fc00000000000 */
[----:B------:R-:W-:-:S00]  /*0150*/  NOP ;  /* 0x0000000000007918 */ /* 0x000fc00000000000 */
[----:B------:R-:W-:-:S00]  /*0160*/  NOP ;  /* 0x0000000000007918 */ /* 0x000fc00000000000 */
[----:B------:R-:W-:-:S00]  /*0170*/  NOP ;  /* 0x0000000000007918 */ /* 0x000fc00000000000 */
.L_x_2:


//--------------------- .text._Z4initPii          --------------------------
	.section	.text._Z4initPii,"ax",@progbits
	.align	128
        .global         _Z4initPii
        .type           _Z4initPii,@function
        .size           _Z4initPii,(.L_x_3 - _Z4initPii)
        .other          _Z4initPii,@"STO_CUDA_ENTRY STV_DEFAULT"
_Z4initPii:
.text._Z4initPii:
[----:B------:R-:W-:Y:S01]  /*0000*/  LDC R1, c[0x0][0x37c] ;  /* 0x0000df00ff017b82 */ /* 0x000fe20000000800 */
[----:B------:R-:W0:Y:S01]  /*0010*/  S2R R5, SR_TID.X ;  /* 0x0000000000057919 */ /* 0x000e220000002100 */
[----:B------:R-:W0:Y:S02]  /*0020*/  LDCU UR4, c[0x0][0x388] ;  /* 0x00007100ff0477ac */ /* 0x000e240008000800 */
[----:B0-----:R-:W-:-:S13]  /*0030*/  ISETP.GE.AND P0, PT, R5, UR4, PT ;  /* 0x0000000405007c0c */ /* 0x001fda000bf06270 */
[----:B------:R-:W-:Y:S05]  /*0040*/  @P0 EXIT ;  /* 0x000000000000094d */ /* 0x000fea0003800000 */
[----:B------:R-:W0:Y:S01]  /*0050*/  LDC.64 R2, c[0x0][0x380] ;  /* 0x0000e000ff027b82 */ /* 0x000e220000000a00 */
[----:B------:R-:W1:Y:S01]  /*0060*/  LDCU.64 UR4, c[0x0][0x358] ;  /* 0x00006b00ff0477ac */ /* 0x000e620008000a00 */
[----:B0-----:R-:W-:-:S05]  /*0070*/  IMAD.WIDE.U32 R2, R5, 0x4, R2 ;  /* 0x0000000405027825 */ /* 0x001fca00078e0002 */
[----:B-1----:R-:W-:Y:S01]  /*0080*/  STG.E desc[UR4][R2.64], RZ ;  /* 0x000000ff02007986 */ /* 0x002fe2000c101904 */
[----:B------:R-:W-:Y:S05]  /*0090*/  EXIT ;  /* 0x000000000000794d */ /* 0x000fea0003800000 */
.L_x_1:
        /* <DEDUP_REMOVED lines=14> */
.L_x_3:


//--------------------- .nv.shared.reserved.0     --------------------------
	.section	.nv.shared.reserved.0,"aw",@nobits
	.weak		__nv_reservedSMEM_offset_0_alias
	.size		__nv_reservedSMEM_offset_0_alias, 0, 64
	.other		__nv_reservedSMEM_offset_0_alias,@"STO_CUDA_RESERVED_SHARED STV_DEFAULT"
__nv_reservedSMEM_offset_0_alias:
	.zero		0
	.zero		64


//--------------------- .nv.constant0._Z3addPiS_i --------------------------
	.section	.nv.constant0._Z3addPiS_i,"a",@progbits
	.sectionflags	@""
	.align	4
.nv.constant0._Z3addPiS_i:
	.zero		916


//--------------------- .nv.constant0._Z4initPii  --------------------------
	.section	.nv.constant0._Z4initPii,"a",@progbits
	.sectionflags	@""
	.align	4
.nv.constant0._Z4initPii:
	.zero		908


//--------------------- SYMBOLS --------------------------

	.type		.nv.reservedSmem.offset0,@object
	.size		.nv.reservedSmem.offset0,0x4
